//
// Generated by NVIDIA NVVM Compiler
//
// Compiler Build ID: CL-36424714
// Cuda compilation tools, release 13.0, V13.0.88
// Based on NVVM 20.0.0
//

.version 9.0
.target sm_100
.address_size 64

	// .globl	_Z14distanceKernelPfii6float2
.extern .func  (.param .b32 func_retval0) vprintf
(
	.param .b64 vprintf_param_0,
	.param .b64 vprintf_param_1
)
;
.global .align 1 .b8 $str[4] = {37, 102, 10};

.visible .entry _Z14distanceKernelPfii6float2(
	.param .u64 .ptr .align 1 _Z14distanceKernelPfii6float2_param_0,
	.param .u32 _Z14distanceKernelPfii6float2_param_1,
	.param .u32 _Z14distanceKernelPfii6float2_param_2,
	.param .align 8 .b8 _Z14distanceKernelPfii6float2_param_3[8]
)
{
	.local .align 8 .b8 	__local_depot0[8];
	.reg .b64 	%SP;
	.reg .b64 	%SPL;
	.reg .pred 	%p<4>;
	.reg .b32 	%r<17>;
	.reg .b32 	%f<10>;
	.reg .b64 	%rd<9>;
	.reg .b64 	%fd<2>;

	mov.u64 	%SPL, __local_depot0;
	cvta.local.u64 	%SP, %SPL;
	ld.param.u64 	%rd1, [_Z14distanceKernelPfii6float2_param_0];
	ld.param.u32 	%r4, [_Z14distanceKernelPfii6float2_param_1];
	ld.param.u32 	%r5, [_Z14distanceKernelPfii6float2_param_2];
	ld.param.v2.f32 	{%f1, %f2}, [_Z14distanceKernelPfii6float2_param_3];
	mov.u32 	%r7, %ctaid.x;
	mov.u32 	%r8, %ntid.x;
	mov.u32 	%r9, %tid.x;
	mad.lo.s32 	%r1, %r7, %r8, %r9;
	mov.u32 	%r10, %ctaid.y;
	mov.u32 	%r11, %ntid.y;
	mov.u32 	%r12, %tid.y;
	mad.lo.s32 	%r13, %r10, %r11, %r12;
	mul.lo.s32 	%r3, %r4, %r13;
	setp.ge.s32 	%p1, %r1, %r4;
	setp.ge.s32 	%p2, %r13, %r5;
	or.pred  	%p3, %p1, %p2;
	@%p3 bra 	$L__BB0_2;
	add.u64 	%rd2, %SP, 0;
	add.u64 	%rd3, %SPL, 0;
	cvta.to.global.u64 	%rd4, %rd1;
	cvt.rn.f32.s32 	%f3, %r1;
	sub.f32 	%f4, %f3, %f1;
	cvt.rn.f32.u32 	%f5, %r13;
	sub.f32 	%f6, %f5, %f2;
	mul.f32 	%f7, %f6, %f6;
	fma.rn.f32 	%f8, %f4, %f4, %f7;
	sqrt.rn.f32 	%f9, %f8;
	add.s32 	%r14, %r3, %r1;
	mul.wide.s32 	%rd5, %r14, 4;
	add.s64 	%rd6, %rd4, %rd5;
	st.global.f32 	[%rd6], %f9;
	cvt.f64.f32 	%fd1, %f9;
	st.local.f64 	[%rd3], %fd1;
	mov.u64 	%rd7, $str;
	cvta.global.u64 	%rd8, %rd7;
	{ // callseq 0, 0
	.param .b64 param0;
	st.param.b64 	[param0], %rd8;
	.param .b64 param1;
	st.param.b64 	[param1], %rd2;
	.param .b32 retval0;
	call.uni (retval0), 
	vprintf, 
	(
	param0, 
	param1
	);
	ld.param.b32 	%r15, [retval0];
	} // callseq 0
$L__BB0_2:
	ret;

}


// ===== COMPILED SASS (sm_100) =====

	.target	sm_100

	.elftype	@"ET_EXEC"


//--------------------- .note.nv.tkinfo           --------------------------
	.section	.note.nv.tkinfo,"",@"SHT_NOTE"
	.sectionflags	@"SHF_NOTE_NV_TKINFO"
	.tkinfo
        /*0018*/ 	.word	0x00000002
        /*0030*/ 	.string	""
        /*0030*/ 	.string	"ptxas"
        /*0030*/ 	.string	"Cuda compilation tools, release 13.0, V13.0.88"
        /*0030*/ 	.string	"Build cuda_13.0.r13.0/compiler.36424714_0"
        /*0030*/ 	.string	"-arch sm_100 -m 64 "



//--------------------- .note.nv.cuinfo           --------------------------
	.section	.note.nv.cuinfo,"",@"SHT_NOTE"
	.sectionflags	@"SHF_NOTE_NV_CUINFO"
        /*0018*/ 	.short	0x0002
        /*001a*/ 	.short	0x0064
        /*001c*/ 	.short	0x0082
	.zero		2


//--------------------- .nv.info                  --------------------------
	.section	.nv.info,"",@"SHT_CUDA_INFO"
	.align	4


	//----- nvinfo : EIATTR_REGCOUNT
	.align		4
        /*0000*/ 	.byte	0x04, 0x2f
        /*0002*/ 	.short	(.L_2 - .L_1)
	.align		4
.L_1:
        /*0004*/ 	.word	index@(_Z14distanceKernelPfii6float2)
        /*0008*/ 	.word	0x00000018


	//----- nvinfo : EIATTR_FRAME_SIZE
	.align		4
.L_2:
        /*000c*/ 	.byte	0x04, 0x11
        /*000e*/ 	.short	(.L_4 - .L_3)
	.align		4
.L_3:
        /*0010*/ 	.word	index@($__internal_0_$__cuda_sm20_sqrt_rn_f32_slowpath)
        /*0014*/ 	.word	0x00000008


	//----- nvinfo : EIATTR_FRAME_SIZE
	.align		4
.L_4:
        /*0018*/ 	.byte	0x04, 0x11
        /*001a*/ 	.short	(.L_6 - .L_5)
	.align		4
.L_5:
        /*001c*/ 	.word	index@(_Z14distanceKernelPfii6float2)
        /*0020*/ 	.word	0x00000008


	//----- nvinfo : EIATTR_MIN_STACK_SIZE
	.align		4
.L_6:
        /*0024*/ 	.byte	0x04, 0x12
        /*0026*/ 	.short	(.L_8 - .L_7)
	.align		4
.L_7:
        /*0028*/ 	.word	index@(_Z14distanceKernelPfii6float2)
        /*002c*/ 	.word	0x00000008
.L_8:


//--------------------- .nv.compat                --------------------------
	.section	.nv.compat,"",@"SHT_CUDA_COMPAT_INFO"
	.align	4
        /*0000*/ 	.byte	0x02, 0x09, 0x00, 0x00, 0x02, 0x02, 0x01, 0x00, 0x02, 0x05, 0x05, 0x00, 0x03, 0x07, 0x01, 0x01
        /*0010*/ 	.byte	0x02, 0x03, 0x00, 0x00, 0x02, 0x06, 0x01, 0x00, 0x04, 0x0b, 0x08, 0x00, 0x01, 0x00, 0x00, 0x00
        /*0020*/ 	.byte	0x00, 0x00, 0x00, 0x00


//--------------------- .nv.info._Z14distanceKernelPfii6float2 --------------------------
	.section	.nv.info._Z14distanceKernelPfii6float2,"",@"SHT_CUDA_INFO"
	.sectionflags	@""
	.align	4


	//----- nvinfo : EIATTR_CUDA_API_VERSION
	.align		4
        /*0000*/ 	.byte	0x04, 0x37
        /*0002*/ 	.short	(.L_10 - .L_9)
.L_9:
        /*0004*/ 	.word	0x00000082


	//----- nvinfo : EIATTR_KPARAM_INFO
	.align		4
.L_10:
        /*0008*/ 	.byte	0x04, 0x17
        /*000a*/ 	.short	(.L_12 - .L_11)
.L_11:
        /*000c*/ 	.word	0x00000000
        /*0010*/ 	.short	0x0003
        /*0012*/ 	.short	0x0010
        /*0014*/ 	.byte	0x00, 0xf0, 0x21, 0x00


	//----- nvinfo : EIATTR_KPARAM_INFO
	.align		4
.L_12:
        /*0018*/ 	.byte	0x04, 0x17
        /*001a*/ 	.short	(.L_14 - .L_13)
.L_13:
        /*001c*/ 	.word	0x00000000
        /*0020*/ 	.short	0x0002
        /*0022*/ 	.short	0x000c
        /*0024*/ 	.byte	0x00, 0xf0, 0x11, 0x00


	//----- nvinfo : EIATTR_KPARAM_INFO
	.align		4
.L_14:
        /*0028*/ 	.byte	0x04, 0x17
        /*002a*/ 	.short	(.L_16 - .L_15)
.L_15:
        /*002c*/ 	.word	0x00000000
        /*0030*/ 	.short	0x0001
        /*0032*/ 	.short	0x0008
        /*0034*/ 	.byte	0x00, 0xf0, 0x11, 0x00


	//----- nvinfo : EIATTR_KPARAM_INFO
	.align		4
.L_16:
        /*0038*/ 	.byte	0x04, 0x17
        /*003a*/ 	.short	(.L_18 - .L_17)
.L_17:
        /*003c*/ 	.word	0x00000000
        /*0040*/ 	.short	0x0000
        /*0042*/ 	.short	0x0000
        /*0044*/ 	.byte	0x00, 0xf5, 0x21, 0x00


	//----- nvinfo : EIATTR_SPARSE_MMA_MASK
	.align		4
.L_18:
        /*0048*/ 	.byte	0x03, 0x50
        /*004a*/ 	.short	0x0000


	//----- nvinfo : EIATTR_MAXREG_COUNT
	.align		4
        /*004c*/ 	.byte	0x03, 0x1b
        /*004e*/ 	.short	0x00ff


	//----- nvinfo : EIATTR_EXTERNS
	.align		4
        /*0050*/ 	.byte	0x04, 0x0f
        /*0052*/ 	.short	(.L_20 - .L_19)


	//   ....[0]....
	.align		4
.L_19:
        /*0054*/ 	.word	index@(vprintf)


	//----- nvinfo : EIATTR_MERCURY_ISA_VERSION
	.align		4
.L_20:
        /*0058*/ 	.byte	0x03, 0x5f
        /*005a*/ 	.short	0x0101


	//----- nvinfo : EIATTR_VRC_CTA_INIT_COUNT
	.align		4
        /*005c*/ 	.byte	0x02, 0x4a
	.zero		1
	.zero		1


	//----- nvinfo : EIATTR_SYSCALL_OFFSETS
	.align		4
        /*0060*/ 	.byte	0x04, 0x46
        /*0062*/ 	.short	(.L_22 - .L_21)


	//   ....[0]....
.L_21:
        /*0064*/ 	.word	0x00000360


	//----- nvinfo : EIATTR_EXIT_INSTR_OFFSETS
	.align		4
.L_22:
        /*0068*/ 	.byte	0x04, 0x1c
        /*006a*/ 	.short	(.L_24 - .L_23)


	//   ....[0]....
.L_23:
        /*006c*/ 	.word	0x00000110


	//   ....[1]....
        /*0070*/ 	.word	0x00000370


	//----- nvinfo : EIATTR_CRS_STACK_SIZE
	.align		4
.L_24:
        /*0074*/ 	.byte	0x04, 0x1e
        /*0076*/ 	.short	(.L_26 - .L_25)
.L_25:
        /*0078*/ 	.word	0x00000000


	//----- nvinfo : EIATTR_CBANK_PARAM_SIZE
	.align		4
.L_26:
        /*007c*/ 	.byte	0x03, 0x19
        /*007e*/ 	.short	0x0018


	//----- nvinfo : EIATTR_PARAM_CBANK
	.align		4
        /*0080*/ 	.byte	0x04, 0x0a
        /*0082*/ 	.short	(.L_28 - .L_27)
	.align		4
.L_27:
        /*0084*/ 	.word	index@(.nv.constant0._Z14distanceKernelPfii6float2)
        /*0088*/ 	.short	0x0380
        /*008a*/ 	.short	0x0018


	//----- nvinfo : EIATTR_SW_WAR
	.align		4
.L_28:
        /*008c*/ 	.byte	0x04, 0x36
        /*008e*/ 	.short	(.L_30 - .L_29)
.L_29:
        /*0090*/ 	.word	0x00000008
.L_30:


//--------------------- .nv.callgraph             --------------------------
	.section	.nv.callgraph,"",@"SHT_CUDA_CALLGRAPH"
	.align	4
	.sectionentsize	8
	.align		4
        /*0000*/ 	.word	0x00000000
	.align		4
        /*0004*/ 	.word	0xffffffff
	.align		4
        /*0008*/ 	.word	index@(_Z14distanceKernelPfii6float2)
	.align		4
        /*000c*/ 	.word	index@(vprintf)
	.align		4
        /*0010*/ 	.word	0x00000000
	.align		4
        /*0014*/ 	.word	0xfffffffe
	.align		4
        /*0018*/ 	.word	0x00000000
	.align		4
        /*001c*/ 	.word	0xfffffffd
	.align		4
        /*0020*/ 	.word	0x00000000
	.align		4
        /*0024*/ 	.word	0xfffffffc


//--------------------- .nv.constant4             --------------------------
	.section	.nv.constant4,"a",@progbits
	.align	8
	.align		8
.nv.constant4:
        /*0000*/ 	.dword	vprintf
	.align		8
        /*0008*/ 	.dword	$str


//--------------------- .text._Z14distanceKernelPfii6float2 --------------------------
	.section	.text._Z14distanceKernelPfii6float2,"ax",@progbits
	.align	128
        .global         _Z14distanceKernelPfii6float2
        .type           _Z14distanceKernelPfii6float2,@function
        .size           _Z14distanceKernelPfii6float2,(.L_x_7 - _Z14distanceKernelPfii6float2)
        .other          _Z14distanceKernelPfii6float2,@"STO_CUDA_ENTRY STV_DEFAULT"
_Z14distanceKernelPfii6float2:
.text._Z14distanceKernelPfii6float2:
[----:B------:R-:W0:Y:S01]  /*0000*/  LDC R1, c[0x0][0x37c] ;  /* 0x0000df00ff017b82 */ /* 0x000e220000000800 */
[----:B------:R-:W1:Y:S01]  /*0010*/  S2R R5, SR_TID.Y ;  /* 0x0000000000057919 */ /* 0x000e620000002200 */
[----:B------:R-:W2:Y:S06]  /*0020*/  LDCU UR5, c[0x0][0x2fc] ;  /* 0x00005f80ff0577ac */ /* 0x000eac0008000800 */
[----:B------:R-:W3:Y:S01]  /*0030*/  LDC R3, c[0x0][0x360] ;  /* 0x0000d800ff037b82 */ /* 0x000ee20000000800 */
[----:B0-----:R-:W-:Y:S01]  /*0040*/  IADD3 R1, PT, PT, R1, -0x8, RZ ;  /* 0xfffffff801017810 */ /* 0x001fe20007ffe0ff */
[----:B------:R-:W3:Y:S01]  /*0050*/  S2R R0, SR_TID.X ;  /* 0x0000000000007919 */ /* 0x000ee20000002100 */
[----:B------:R-:W0:Y:S01]  /*0060*/  LDCU.64 UR8, c[0x0][0x388] ;  /* 0x00007100ff0877ac */ /* 0x000e220008000a00 */
[----:B------:R-:W4:Y:S04]  /*0070*/  LDCU UR4, c[0x0][0x2f8] ;  /* 0x00005f00ff0477ac */ /* 0x000f280008000800 */
[----:B------:R-:W1:Y:S08]  /*0080*/  S2UR UR7, SR_CTAID.Y ;  /* 0x00000000000779c3 */ /* 0x000e700000002600 */
[----:B------:R-:W1:Y:S08]  /*0090*/  LDC R2, c[0x0][0x364] ;  /* 0x0000d900ff027b82 */ /* 0x000e700000000800 */
[----:B------:R-:W3:Y:S01]  /*00a0*/  S2UR UR6, SR_CTAID.X ;  /* 0x00000000000679c3 */ /* 0x000ee20000002500 */
[----:B----4-:R-:W-:-:S04]  /*00b0*/  IADD3 R6, P1, PT, R1, UR4, RZ ;  /* 0x0000000401067c10 */ /* 0x010fc8000ff3e0ff */
[----:B--2---:R-:W-:Y:S01]  /*00c0*/  IADD3.X R7, PT, PT, RZ, UR5, RZ, P1, !PT ;  /* 0x00000005ff077c10 */ /* 0x004fe20008ffe4ff */
[----:B-1----:R-:W-:-:S05]  /*00d0*/  IMAD R2, R2, UR7, R5 ;  /* 0x0000000702027c24 */ /* 0x002fca000f8e0205 */
[----:B0-----:R-:W-:Y:S01]  /*00e0*/  ISETP.GE.AND P0, PT, R2, UR9, PT ;  /* 0x0000000902007c0c */ /* 0x001fe2000bf06270 */
[----:B---3--:R-:W-:-:S05]  /*00f0*/  IMAD R3, R3, UR6, R0 ;  /* 0x0000000603037c24 */ /* 0x008fca000f8e0200 */
[----:B------:R-:W-:-:S13]  /*0100*/  ISETP.GE.OR P0, PT, R3, UR8, P0 ;  /* 0x0000000803007c0c */ /* 0x000fda0008706670 */
[----:B------:R-:W-:Y:S05]  /*0110*/  @P0 EXIT ;  /* 0x000000000000094d */ /* 0x000fea0003800000 */
[----:B------:R-:W0:Y:S01]  /*0120*/  LDCU.64 UR4, c[0x0][0x390] ;  /* 0x00007200ff0477ac */ /* 0x000e220008000a00 */
[----:B------:R-:W-:Y:S01]  /*0130*/  I2FP.F32.U32 R4, R2 ;  /* 0x0000000200047245 */ /* 0x000fe20000201000 */
[----:B------:R-:W-:Y:S01]  /*0140*/  BSSY.RECONVERGENT B0, `(.L_x_0) ;  /* 0x0000014000007945 */ /* 0x000fe20003800200 */
[----:B------:R-:W-:-:S03]  /*0150*/  I2FP.F32.S32 R0, R3 ;  /* 0x0000000300007245 */ /* 0x000fc60000201400 */
[----:B0-----:R-:W-:Y:S02]  /*0160*/  FADD R4, R4, -UR5 ;  /* 0x8000000504047e21 */ /* 0x001fe40008000000 */
[----:B------:R-:W-:Y:S01]  /*0170*/  FADD R0, R0, -UR4 ;  /* 0x8000000400007e21 */ /* 0x000fe20008000000 */
[----:B------:R-:W0:Y:S01]  /*0180*/  LDCU.64 UR4, c[0x0][0x358] ;  /* 0x00006b00ff0477ac */ /* 0x000e220008000a00 */
[----:B------:R-:W-:-:S04]  /*0190*/  FMUL R5, R4, R4 ;  /* 0x0000000404057220 */ /* 0x000fc80000400000 */
[----:B------:R-:W-:-:S04]  /*01a0*/  FFMA R0, R0, R0, R5 ;  /* 0x0000000000007223 */ /* 0x000fc80000000005 */
[----:B------:R1:W2:Y:S01]  /*01b0*/  MUFU.RSQ R5, R0 ;  /* 0x0000000000057308 */ /* 0x0002a20000001400 */
[----:B------:R-:W-:-:S04]  /*01c0*/  IADD3 R4, PT, PT, R0, -0xd000000, RZ ;  /* 0xf300000000047810 */ /* 0x000fc80007ffe0ff */
[----:B------:R-:W-:-:S13]  /*01d0*/  ISETP.GT.U32.AND P0, PT, R4, 0x727fffff, PT ;  /* 0x727fffff0400780c */ /* 0x000fda0003f04070 */
[----:B012---:R-:W-:Y:S05]  /*01e0*/  @!P0 BRA `(.L_x_1) ;  /* 0x0000000000148947 */ /* 0x007fea0003800000 */
[----:B------:R-:W-:Y:S01]  /*01f0*/  BSSY.RECONVERGENT B1, `(.L_x_2) ;  /* 0x0000003000017945 */ /* 0x000fe20003800200 */
[----:B------:R-:W-:-:S07]  /*0200*/  MOV R11, 0x220 ;  /* 0x00000220000b7802 */ /* 0x000fce0000000f00 */
[----:B------:R-:W-:Y:S05]  /*0210*/  CALL.REL.NOINC `($__internal_0_$__cuda_sm20_sqrt_rn_f32_slowpath) ;  /* 0x0000000000587944 */ /* 0x000fea0003c00000 */
[----:B------:R-:W-:Y:S05]  /*0220*/  BSYNC.RECONVERGENT B1 ;  /* 0x0000000000017941 */ /* 0x000fea0003800200 */
.L_x_2:
[----:B------:R-:W-:Y:S05]  /*0230*/  BRA `(.L_x_3) ;  /* 0x0000000000107947 */ /* 0x000fea0003800000 */
.L_x_1:
[----:B------:R-:W-:Y:S01]  /*0240*/  FMUL.FTZ R9, R0, R5 ;  /* 0x0000000500097220 */ /* 0x000fe20000410000 */
[----:B------:R-:W-:-:S03]  /*0250*/  FMUL.FTZ R5, R5, 0.5 ;  /* 0x3f00000005057820 */ /* 0x000fc60000410000 */
[----:B------:R-:W-:-:S04]  /*0260*/  FFMA R0, -R9, R9, R0 ;  /* 0x0000000909007223 */ /* 0x000fc80000000100 */
[----:B------:R-:W-:-:S07]  /*0270*/  FFMA R0, R0, R5, R9 ;  /* 0x0000000500007223 */ /* 0x000fce0000000009 */
.L_x_3:
[----:B------:R-:W-:Y:S05]  /*0280*/  BSYNC.RECONVERGENT B0 ;  /* 0x0000000000007941 */ /* 0x000fea0003800200 */
.L_x_0:
[----:B------:R-:W0:Y:S01]  /*0290*/  LDC.64 R4, c[0x0][0x380] ;  /* 0x0000e000ff047b82 */ /* 0x000e220000000a00 */
[----:B------:R-:W1:Y:S01]  /*02a0*/  LDCU UR6, c[0x0][0x388] ;  /* 0x00007100ff0677ac */ /* 0x000e620008000800 */
[----:B------:R-:W2:Y:S01]  /*02b0*/  F2F.F64.F32 R8, R0 ;  /* 0x0000000000087310 */ /* 0x000ea20000201800 */
[----:B------:R-:W-:-:S06]  /*02c0*/  MOV R10, 0x0 ;  /* 0x00000000000a7802 */ /* 0x000fcc0000000f00 */
[----:B------:R-:W3:Y:S01]  /*02d0*/  LDC.64 R10, c[0x4][R10] ;  /* 0x010000000a0a7b82 */ /* 0x000ee20000000a00 */
[----:B--2---:R2:W-:Y:S01]  /*02e0*/  STL.64 [R1], R8 ;  /* 0x0000000801007387 */ /* 0x0045e20000100a00 */
[----:B-1----:R-:W-:Y:S01]  /*02f0*/  IMAD R3, R2, UR6, R3 ;  /* 0x0000000602037c24 */ /* 0x002fe2000f8e0203 */
[----:B------:R-:W1:Y:S03]  /*0300*/  LDCU.64 UR6, c[0x4][0x8] ;  /* 0x01000100ff0677ac */ /* 0x000e660008000a00 */
[----:B0-----:R-:W-:-:S05]  /*0310*/  IMAD.WIDE R2, R3, 0x4, R4 ;  /* 0x0000000403027825 */ /* 0x001fca00078e0204 */
[----:B------:R2:W-:Y:S01]  /*0320*/  STG.E desc[UR4][R2.64], R0 ;  /* 0x0000000002007986 */ /* 0x0005e2000c101904 */
[----:B-1----:R-:W-:Y:S01]  /*0330*/  MOV R4, UR6 ;  /* 0x0000000600047c02 */ /* 0x002fe20008000f00 */
[----:B------:R-:W-:-:S07]  /*0340*/  IMAD.U32 R5, RZ, RZ, UR7 ;  /* 0x00000007ff057e24 */ /* 0x000fce000f8e00ff */
[----:B------:R-:W-:-:S07]  /*0350*/  LEPC R20, `(.L_x_4) ;  /* 0x000000001014794e */ /* 0x000fce0000000000 */
[----:B--23--:R-:W-:Y:S05]  /*0360*/  CALL.ABS.NOINC R10 ;  /* 0x000000000a007343 */ /* 0x00cfea0003c00000 */
.L_x_4:
[----:B------:R-:W-:Y:S05]  /*0370*/  EXIT ;  /* 0x000000000000794d */ /* 0x000fea0003800000 */
        .weak           $__internal_0_$__cuda_sm20_sqrt_rn_f32_slowpath
        .type           $__internal_0_$__cuda_sm20_sqrt_rn_f32_slowpath,@function
        .size           $__internal_0_$__cuda_sm20_sqrt_rn_f32_slowpath,(.L_x_7 - $__internal_0_$__cuda_sm20_sqrt_rn_f32_slowpath)
$__internal_0_$__cuda_sm20_sqrt_rn_f32_slowpath:
[----:B------:R-:W-:-:S13]  /*0380*/  LOP3.LUT P0, RZ, R0, 0x7fffffff, RZ, 0xc0, !PT ;  /* 0x7fffffff00ff7812 */ /* 0x000fda000780c0ff */
[----:B------:R-:W-:Y:S01]  /*0390*/  @!P0 MOV R4, R0 ;  /* 0x0000000000048202 */ /* 0x000fe20000000f00 */
[----:B------:R-:W-:Y:S06]  /*03a0*/  @!P0 BRA `(.L_x_5) ;  /* 0x0000000000408947 */ /* 0x000fec0003800000 */
[----:B------:R-:W-:-:S13]  /*03b0*/  FSETP.GEU.FTZ.AND P0, PT, R0, RZ, PT ;  /* 0x000000ff0000720b */ /* 0x000fda0003f1e000 */
[----:B------:R-:W-:Y:S01]  /*03c0*/  @!P0 MOV R4, 0x7fffffff ;  /* 0x7fffffff00048802 */ /* 0x000fe20000000f00 */
[----:B------:R-:W-:Y:S06]  /*03d0*/  @!P0 BRA `(.L_x_5) ;  /* 0x0000000000348947 */ /* 0x000fec0003800000 */
[----:B------:R-:W-:-:S13]  /*03e0*/  FSETP.GTU.FTZ.AND P0, PT, |R0|, +INF , PT ;  /* 0x7f8000000000780b */ /* 0x000fda0003f1c200 */
[----:B------:R-:W-:Y:S01]  /*03f0*/  @P0 FADD.FTZ R4, R0, 1 ;  /* 0x3f80000000040421 */ /* 0x000fe20000010000 */
[----:B------:R-:W-:Y:S06]  /*0400*/  @P0 BRA `(.L_x_5) ;  /* 0x0000000000280947 */ /* 0x000fec0003800000 */
[----:B------:R-:W-:-:S13]  /*0410*/  FSETP.NEU.FTZ.AND P0, PT, |R0|, +INF , PT ;  /* 0x7f8000000000780b */ /* 0x000fda0003f1d200 */
[----:B------:R-:W-:-:S04]  /*0420*/  @P0 FFMA R5, R0, 1.84467440737095516160e+19, RZ ;  /* 0x5f80000000050823 */ /* 0x000fc800000000ff */
[----:B------:R-:W0:Y:S02]  /*0430*/  @P0 MUFU.RSQ R4, R5 ;  /* 0x0000000500040308 */ /* 0x000e240000001400 */
[----:B0-----:R-:W-:Y:S01]  /*0440*/  @P0 FMUL.FTZ R8, R5, R4 ;  /* 0x0000000405080220 */ /* 0x001fe20000410000 */
[----:B------:R-:W-:Y:S01]  /*0450*/  @P0 FMUL.FTZ R10, R4, 0.5 ;  /* 0x3f000000040a0820 */ /* 0x000fe20000410000 */
[----:B------:R-:W-:Y:S02]  /*0460*/  @!P0 IMAD.MOV.U32 R4, RZ, RZ, R0 ;  /* 0x000000ffff048224 */ /* 0x000fe400078e0000 */
[----:B------:R-:W-:-:S04]  /*0470*/  @P0 FADD.FTZ R9, -R8, -RZ ;  /* 0x800000ff08090221 */ /* 0x000fc80000010100 */
[----:B------:R-:W-:-:S04]  /*0480*/  @P0 FFMA R9, R8, R9, R5 ;  /* 0x0000000908090223 */ /* 0x000fc80000000005 */
[----:B------:R-:W-:-:S04]  /*0490*/  @P0 FFMA R9, R9, R10, R8 ;  /* 0x0000000a09090223 */ /* 0x000fc80000000008 */
[----:B------:R-:W-:-:S07]  /*04a0*/  @P0 FMUL.FTZ R4, R9, 2.3283064365386962891e-10 ;  /* 0x2f80000009040820 */ /* 0x000fce0000410000 */
.L_x_5:
[----:B------:R-:W-:Y:S01]  /*04b0*/  HFMA2 R5, -RZ, RZ, 0, 0 ;  /* 0x00000000ff057431 */ /* 0x000fe200000001ff */
[----:B------:R-:W-:Y:S02]  /*04c0*/  MOV R0, R4 ;  /* 0x0000000400007202 */ /* 0x000fe40000000f00 */
[----:B------:R-:W-:-:S04]  /*04d0*/  MOV R4, R11 ;  /* 0x0000000b00047202 */ /* 0x000fc80000000f00 */
[----:B------:R-:W-:Y:S05]  /*04e0*/  RET.REL.NODEC R4 `(_Z14distanceKernelPfii6float2) ;  /* 0xfffffff804c47950 */ /* 0x000fea0003c3ffff */
.L_x_6:
[----:B------:R-:W-:-:S00]  /*04f0*/  BRA `(.L_x_6) ;  /* 0xfffffffc00fc7947 */ /* 0x000fc0000383ffff */
[----:B------:R-:W-:-:S00]  /*0500*/  NOP ;  /* 0x0000000000007918 */ /* 0x000fc00000000000 */
[----:B------:R-:W-:-:S00]  /*0510*/  NOP ;  /* 0x0000000000007918 */ /* 0x000fc00000000000 */
[----:B------:R-:W-:-:S00]  /*0520*/  NOP ;  /* 0x0000000000007918 */ /* 0x000fc00000000000 */
[----:B------:R-:W-:-:S00]  /*0530*/  NOP ;  /* 0x0000000000007918 */ /* 0x000fc00000000000 */
[----:B------:R-:W-:-:S00]  /*0540*/  NOP ;  /* 0x0000000000007918 */ /* 0x000fc00000000000 */
[----:B------:R-:W-:-:S00]  /*0550*/  NOP ;  /* 0x0000000000007918 */ /* 0x000fc00000000000 */
[----:B------:R-:W-:-:S00]  /*0560*/  NOP ;  /* 0x0000000000007918 */ /* 0x000fc00000000000 */
[----:B------:R-:W-:-:S00]  /*0570*/  NOP ;  /* 0x0000000000007918 */ /* 0x000fc00000000000 */
.L_x_7:


//--------------------- .nv.global.init           --------------------------
	.section	.nv.global.init,"aw",@progbits
.nv.global.init:
	.type		$str,@object
	.size		$str,(.L_0 - $str)
$str:
        /*0000*/ 	.byte	0x25, 0x66, 0x0a, 0x00
.L_0:


//--------------------- .nv.shared.reserved.0     --------------------------
	.section	.nv.shared.reserved.0,"aw",@nobits
	.weak		__nv_reservedSMEM_offset_0_alias
	.size		__nv_reservedSMEM_offset_0_alias, 0, 64
	.other		__nv_reservedSMEM_offset_0_alias,@"STO_CUDA_RESERVED_SHARED STV_DEFAULT"
__nv_reservedSMEM_offset_0_alias:
	.zero		0
	.zero		64


//--------------------- .nv.constant0._Z14distanceKernelPfii6float2 --------------------------
	.section	.nv.constant0._Z14distanceKernelPfii6float2,"a",@progbits
	.sectionflags	@""
	.align	4
.nv.constant0._Z14distanceKernelPfii6float2:
	.zero		920


//--------------------- SYMBOLS --------------------------

	.type		.nv.reservedSmem.offset0,@object
	.size		.nv.reservedSmem.offset0,0x4
	.type		vprintf,@function
